	.headerflags	@"EF_CUDA_TEXMODE_UNIFIED EF_CUDA_64BIT_ADDRESS EF_CUDA_ACCELERATORS EF_CUDA_SM90 EF_CUDA_VIRTUAL_SM(EF_CUDA_SM90)"
	.elftype	@"ET_EXEC"


//--------------------- .nv.info                  --------------------------
	.section	.nv.info,"",@"SHT_CUDA_INFO"
	.align	4


	//----- nvinfo : EIATTR_REGCOUNT
	.align		4
        /*0000*/ 	.byte	0x04, 0x2f
        /*0002*/ 	.short	(.L_3 - .L_2)
	.align		4
.L_2:
        /*0004*/ 	.word	index@(triton_poi_fused__native_batch_norm_legit_no_training_add_relu_23)
        /*0008*/ 	.word	0x00000020


	//----- nvinfo : EIATTR_MIN_STACK_SIZE
	.align		4
.L_3:
        /*000c*/ 	.byte	0x04, 0x12
        /*000e*/ 	.short	(.L_5 - .L_4)
	.align		4
.L_4:
        /*0010*/ 	.word	index@(triton_poi_fused__native_batch_norm_legit_no_training_add_relu_23)
        /*0014*/ 	.word	0x00000000


	//----- nvinfo : EIATTR_FRAME_SIZE
	.align		4
.L_5:
        /*0018*/ 	.byte	0x04, 0x11
        /*001a*/ 	.short	(.L_7 - .L_6)
	.align		4
.L_6:
        /*001c*/ 	.word	index@(triton_poi_fused__native_batch_norm_legit_no_training_add_relu_23)
        /*0020*/ 	.word	0x00000000


	//----- nvinfo : EIATTR_MIN_STACK_SIZE
	.align		4
.L_7:
        /*0024*/ 	.byte	0x04, 0x12
        /*0026*/ 	.short	(.L_9 - .L_8)
	.align		4
.L_8:
        /*0028*/ 	.word	index@(triton_poi_fused__native_batch_norm_legit_no_training_add_relu_23)
        /*002c*/ 	.word	0x00000000
.L_9:


//--------------------- .nv.info.triton_poi_fused__native_batch_norm_legit_no_training_add_relu_23 --------------------------
	.section	.nv.info.triton_poi_fused__native_batch_norm_legit_no_training_add_relu_23,"",@"SHT_CUDA_INFO"
	.sectionflags	@""
	.align	4


	//----- nvinfo : EIATTR_CUDA_API_VERSION
	.align		4
        /*0000*/ 	.byte	0x04, 0x37
        /*0002*/ 	.short	(.L_11 - .L_10)
.L_10:
        /*0004*/ 	.word	0x0000007c


	//----- nvinfo : EIATTR_KPARAM_INFO
	.align		4
.L_11:
        /*0008*/ 	.byte	0x04, 0x17
        /*000a*/ 	.short	(.L_13 - .L_12)
.L_12:
        /*000c*/ 	.word	0x00000000
        /*0010*/ 	.short	0x0008
        /*0012*/ 	.short	0x003c
        /*0014*/ 	.byte	0x00, 0xf0, 0x11, 0x00


	//----- nvinfo : EIATTR_KPARAM_INFO
	.align		4
.L_13:
        /*0018*/ 	.byte	0x04, 0x17
        /*001a*/ 	.short	(.L_15 - .L_14)
.L_14:
        /*001c*/ 	.word	0x00000000
        /*0020*/ 	.short	0x0007
        /*0022*/ 	.short	0x0038
        /*0024*/ 	.byte	0x00, 0xf0, 0x11, 0x00


	//----- nvinfo : EIATTR_KPARAM_INFO
	.align		4
.L_15:
        /*0028*/ 	.byte	0x04, 0x17
        /*002a*/ 	.short	(.L_17 - .L_16)
.L_16:
        /*002c*/ 	.word	0x00000000
        /*0030*/ 	.short	0x0006
        /*0032*/ 	.short	0x0030
        /*0034*/ 	.byte	0x00, 0xf4, 0x21, 0x00


	//----- nvinfo : EIATTR_KPARAM_INFO
	.align		4
.L_17:
        /*0038*/ 	.byte	0x04, 0x17
        /*003a*/ 	.short	(.L_19 - .L_18)
.L_18:
        /*003c*/ 	.word	0x00000000
        /*0040*/ 	.short	0x0005
        /*0042*/ 	.short	0x0028
        /*0044*/ 	.byte	0x00, 0xf4, 0x21, 0x00


	//----- nvinfo : EIATTR_KPARAM_INFO
	.align		4
.L_19:
        /*0048*/ 	.byte	0x04, 0x17
        /*004a*/ 	.short	(.L_21 - .L_20)
.L_20:
        /*004c*/ 	.word	0x00000000
        /*0050*/ 	.short	0x0004
        /*0052*/ 	.short	0x0020
        /*0054*/ 	.byte	0x00, 0xf4, 0x21, 0x00


	//----- nvinfo : EIATTR_KPARAM_INFO
	.align		4
.L_21:
        /*0058*/ 	.byte	0x04, 0x17
        /*005a*/ 	.short	(.L_23 - .L_22)
.L_22:
        /*005c*/ 	.word	0x00000000
        /*0060*/ 	.short	0x0003
        /*0062*/ 	.short	0x0018
        /*0064*/ 	.byte	0x00, 0xf4, 0x21, 0x00


	//----- nvinfo : EIATTR_KPARAM_INFO
	.align		4
.L_23:
        /*0068*/ 	.byte	0x04, 0x17
        /*006a*/ 	.short	(.L_25 - .L_24)
.L_24:
        /*006c*/ 	.word	0x00000000
        /*0070*/ 	.short	0x0002
        /*0072*/ 	.short	0x0010
        /*0074*/ 	.byte	0x00, 0xf4, 0x21, 0x00


	//----- nvinfo : EIATTR_KPARAM_INFO
	.align		4
.L_25:
        /*0078*/ 	.byte	0x04, 0x17
        /*007a*/ 	.short	(.L_27 - .L_26)
.L_26:
        /*007c*/ 	.word	0x00000000
        /*0080*/ 	.short	0x0001
        /*0082*/ 	.short	0x0008
        /*0084*/ 	.byte	0x00, 0xf4, 0x21, 0x00


	//----- nvinfo : EIATTR_KPARAM_INFO
	.align		4
.L_27:
        /*0088*/ 	.byte	0x04, 0x17
        /*008a*/ 	.short	(.L_29 - .L_28)
.L_28:
        /*008c*/ 	.word	0x00000000
        /*0090*/ 	.short	0x0000
        /*0092*/ 	.short	0x0000
        /*0094*/ 	.byte	0x00, 0xf4, 0x21, 0x00


	//----- nvinfo : EIATTR_SPARSE_MMA_MASK
	.align		4
.L_29:
        /*0098*/ 	.byte	0x03, 0x50
        /*009a*/ 	.short	0x0000


	//----- nvinfo : EIATTR_MAXREG_COUNT
	.align		4
        /*009c*/ 	.byte	0x03, 0x1b
        /*009e*/ 	.short	0x00ff


	//----- nvinfo : EIATTR_EXIT_INSTR_OFFSETS
	.align		4
        /*00a0*/ 	.byte	0x04, 0x1c
        /*00a2*/ 	.short	(.L_31 - .L_30)


	//   ....[0]....
.L_30:
        /*00a4*/ 	.word	0x00000bd0


	//   ....[1]....
        /*00a8*/ 	.word	0x00000c20


	//----- nvinfo : EIATTR_REQNTID
	.align		4
.L_31:
        /*00ac*/ 	.byte	0x04, 0x10
        /*00ae*/ 	.short	(.L_33 - .L_32)
.L_32:
        /*00b0*/ 	.word	0x00000080
        /*00b4*/ 	.word	0x00000001
        /*00b8*/ 	.word	0x00000001


	//----- nvinfo : EIATTR_CBANK_PARAM_SIZE
	.align		4
.L_33:
        /*00bc*/ 	.byte	0x03, 0x19
        /*00be*/ 	.short	0x0040


	//----- nvinfo : EIATTR_PARAM_CBANK
	.align		4
        /*00c0*/ 	.byte	0x04, 0x0a
        /*00c2*/ 	.short	(.L_35 - .L_34)
	.align		4
.L_34:
        /*00c4*/ 	.word	index@(.nv.constant0.triton_poi_fused__native_batch_norm_legit_no_training_add_relu_23)
        /*00c8*/ 	.short	0x0210
        /*00ca*/ 	.short	0x0040


	//----- nvinfo : EIATTR_SW_WAR
	.align		4
.L_35:
        /*00cc*/ 	.byte	0x04, 0x36
        /*00ce*/ 	.short	(.L_37 - .L_36)
.L_36:
        /*00d0*/ 	.word	0x00000008
.L_37:


//--------------------- .nv.callgraph             --------------------------
	.section	.nv.callgraph,"",@"SHT_CUDA_CALLGRAPH"
	.align	4
	.sectionentsize	8
	.align		4
        /*0000*/ 	.word	0x00000000
	.align		4
        /*0004*/ 	.word	0xffffffff
	.align		4
        /*0008*/ 	.word	0x00000000
	.align		4
        /*000c*/ 	.word	0xfffffffe
	.align		4
        /*0010*/ 	.word	0x00000000
	.align		4
        /*0014*/ 	.word	0xfffffffd
	.align		4
        /*0018*/ 	.word	0x00000000
	.align		4
        /*001c*/ 	.word	0xfffffffc


//--------------------- .nv.constant4             --------------------------
	.section	.nv.constant4,"a",@progbits
	.align	8
	.align		8
.nv.constant4:
        /*0000*/ 	.dword	_$_str
	.align		8
        /*0008*/ 	.dword	_$_str_$_2


//--------------------- .text.triton_poi_fused__native_batch_norm_legit_no_training_add_relu_23 --------------------------
	.section	.text.triton_poi_fused__native_batch_norm_legit_no_training_add_relu_23,"ax",@progbits
	.sectionflags	@"SHF_BARRIERS=1"
	.align	128
        .global         triton_poi_fused__native_batch_norm_legit_no_training_add_relu_23
        .type           triton_poi_fused__native_batch_norm_legit_no_training_add_relu_23,@function
        .size           triton_poi_fused__native_batch_norm_legit_no_training_add_relu_23,(.L_x_1 - triton_poi_fused__native_batch_norm_legit_no_training_add_relu_23)
        .other          triton_poi_fused__native_batch_norm_legit_no_training_add_relu_23,@"STO_CUDA_ENTRY STV_DEFAULT"
triton_poi_fused__native_batch_norm_legit_no_training_add_relu_23:
.text.triton_poi_fused__native_batch_norm_legit_no_training_add_relu_23:
[----:B------:R-:W0:Y:S01]  /*0000*/  LDC R1, c[0x0][0x28] ;  /* 0x00000a00ff017b82 */ /* 0x000e220000000800 */
[----:B------:R-:W1:Y:S07]  /*0010*/  S2R R2, SR_CTAID.X ;  /* 0x0000000000027919 */ /* 0x000e6e0000002500 */
[----:B------:R-:W2:Y:S01]  /*0020*/  LDC.64 R28, c[0x0][0x210] ;  /* 0x00008400ff1c7b82 */ /* 0x000ea20000000a00 */
[----:B------:R-:W-:Y:S01]  /*0030*/  CS2R R6, SRZ ;  /* 0x0000000000067805 */ /* 0x000fe2000001ff00 */
[----:B------:R-:W-:Y:S01]  /*0040*/  ULDC.64 UR6, c[0x0][0x208] ;  /* 0x0000820000067ab9 */ /* 0x000fe20000000a00 */
[----:B------:R-:W3:Y:S01]  /*0050*/  S2R R0, SR_TID.X ;  /* 0x0000000000007919 */ /* 0x000ee20000002100 */
[----:B------:R-:W4:Y:S04]  /*0060*/  S2R R3, SR_CTAID.Y ;  /* 0x0000000000037919 */ /* 0x000f280000002600 */
[----:B------:R-:W5:Y:S08]  /*0070*/  LDC.64 R26, c[0x0][0x218] ;  /* 0x00008600ff1a7b82 */ /* 0x000f700000000a00 */
[----:B------:R-:W5:Y:S01]  /*0080*/  LDC.64 R24, c[0x0][0x220] ;  /* 0x00008800ff187b82 */ /* 0x000f620000000a00 */
[----:B-1----:R-:W-:-:S02]  /*0090*/  IMAD.SHL.U32 R2, R2, 0x40, RZ ;  /* 0x0000004002027824 */ /* 0x002fc400078e00ff */
[----:B---3--:R-:W-:Y:S01]  /*00a0*/  IMAD.SHL.U32 R21, R0, 0x4, RZ ;  /* 0x0000000400157824 */ /* 0x008fe200078e00ff */
[----:B------:R-:W-:Y:S02]  /*00b0*/  SHF.R.U32.HI R8, RZ, 0x4, R0 ;  /* 0x00000004ff087819 */ /* 0x000fe40000011600 */
[----:B----4-:R-:W-:Y:S02]  /*00c0*/  SHF.L.U32 R3, R3, 0x4, RZ ;  /* 0x0000000403037819 */ /* 0x010fe400000006ff */
[----:B------:R-:W-:Y:S02]  /*00d0*/  LOP3.LUT R21, R2, 0x3c, R21, 0xf8, !PT ;  /* 0x0000003c02157812 */ /* 0x000fe400078ef815 */
[----:B------:R-:W-:Y:S02]  /*00e0*/  SGXT.U32 R8, R8, 0x3 ;  /* 0x000000030808781a */ /* 0x000fe40000000000 */
[----:B------:R-:W-:Y:S02]  /*00f0*/  ISETP.GE.AND P0, PT, R21, 0x200, PT ;  /* 0x000002001500780c */ /* 0x000fe40003f06270 */
[----:B------:R-:W-:-:S02]  /*0100*/  LOP3.LUT R4, R3, R8, RZ, 0xfc, !PT ;  /* 0x0000000803047212 */ /* 0x000fc400078efcff */
[----:B------:R-:W-:Y:S02]  /*0110*/  LOP3.LUT R12, R3, 0x8, R8, 0xfe, !PT ;  /* 0x00000008030c7812 */ /* 0x000fe400078efe08 */
[C---:B------:R-:W-:Y:S01]  /*0120*/  ISETP.LT.AND P1, PT, R4.reuse, 0x10, !P0 ;  /* 0x000000100400780c */ /* 0x040fe20004721270 */
[----:B------:R-:W-:Y:S01]  /*0130*/  IMAD R23, R4, 0x200, R21 ;  /* 0x0000020004177824 */ /* 0x000fe200078e0215 */
[----:B------:R-:W-:Y:S02]  /*0140*/  CS2R R4, SRZ ;  /* 0x0000000000047805 */ /* 0x000fe4000001ff00 */
[----:B------:R-:W-:Y:S02]  /*0150*/  CS2R R8, SRZ ;  /* 0x0000000000087805 */ /* 0x000fe4000001ff00 */
[----:B------:R-:W-:Y:S01]  /*0160*/  ISETP.LT.AND P2, PT, R12, 0x10, !P0 ;  /* 0x000000100c00780c */ /* 0x000fe20004741270 */
[----:B--2---:R-:W-:Y:S01]  /*0170*/  IMAD.WIDE R16, R23, 0x4, R28 ;  /* 0x0000000417107825 */ /* 0x004fe200078e021c */
[----:B------:R-:W-:-:S03]  /*0180*/  CS2R R10, SRZ ;  /* 0x00000000000a7805 */ /* 0x000fc6000001ff00 */
[----:B-----5:R-:W-:-:S04]  /*0190*/  IMAD.WIDE R22, R23, 0x4, R26 ;  /* 0x0000000417167825 */ /* 0x020fc800078e021a */
[----:B------:R-:W-:Y:S01]  /*01a0*/  IMAD R19, R12, 0x200, R21 ;  /* 0x000002000c137824 */ /* 0x000fe200078e0215 */
[----:B------:R1:W2:Y:S01]  /*01b0*/  @P1 LDG.E.EL.128 R4, desc[UR6][R16.64] ;  /* 0x0000000610041981 */ /* 0x0002a2000c2e1d00 */
[----:B0-----:R-:W-:Y:S01]  /*01c0*/  IMAD.WIDE R24, R21, 0x4, R24 ;  /* 0x0000000415187825 */ /* 0x001fe200078e0218 */
[----:B------:R-:W-:Y:S02]  /*01d0*/  CS2R R20, SRZ ;  /* 0x0000000000147805 */ /* 0x000fe4000001ff00 */
[----:B------:R-:W-:Y:S01]  /*01e0*/  CS2R R12, SRZ ;  /* 0x00000000000c7805 */ /* 0x000fe2000001ff00 */
[----:B------:R0:W3:Y:S01]  /*01f0*/  @P1 LDG.E.EL.128 R8, desc[UR6][R22.64] ;  /* 0x0000000616081981 */ /* 0x0000e2000c2e1d00 */
[----:B------:R-:W-:Y:S01]  /*0200*/  IMAD.WIDE R28, R19, 0x4, R28 ;  /* 0x00000004131c7825 */ /* 0x000fe200078e021c */
[----:B------:R-:W-:-:S03]  /*0210*/  CS2R R14, SRZ ;  /* 0x00000000000e7805 */ /* 0x000fc6000001ff00 */
[----:B------:R-:W-:Y:S01]  /*0220*/  IMAD.WIDE R26, R19, 0x4, R26 ;  /* 0x00000004131a7825 */ /* 0x000fe200078e021a */
[----:B-1----:R-:W-:Y:S02]  /*0230*/  CS2R R16, SRZ ;  /* 0x0000000000107805 */ /* 0x002fe4000001ff00 */
[----:B------:R-:W-:Y:S01]  /*0240*/  CS2R R18, SRZ ;  /* 0x0000000000127805 */ /* 0x000fe2000001ff00 */
[----:B------:R1:W4:Y:S01]  /*0250*/  @P2 LDG.E.EL.128 R12, desc[UR6][R28.64] ;  /* 0x000000061c0c2981 */ /* 0x000322000c2e1d00 */
[----:B0-----:R-:W-:-:S04]  /*0260*/  CS2R R22, SRZ ;  /* 0x0000000000167805 */ /* 0x001fc8000001ff00 */
[----:B------:R-:W5:Y:S04]  /*0270*/  @P2 LDG.E.EL.128 R16, desc[UR6][R26.64] ;  /* 0x000000061a102981 */ /* 0x000f68000c2e1d00 */
[----:B------:R-:W5:Y:S01]  /*0280*/  @!P0 LDG.E.EL.128 R20, desc[UR6][R24.64] ;  /* 0x0000000618148981 */ /* 0x000f62000c2e1d00 */
[----:B-1----:R-:W0:Y:S01]  /*0290*/  LDC.64 R28, c[0x0][0x228] ;  /* 0x00008a00ff1c7b82 */ /* 0x002e220000000a00 */
[C---:B-----5:R-:W-:Y:S01]  /*02a0*/  FADD R18, -R22.reuse, R18 ;  /* 0x0000001216127221 */ /* 0x060fe20000000100 */
[----:B---3--:R-:W-:Y:S01]  /*02b0*/  FADD R22, -R22, R10 ;  /* 0x0000000a16167221 */ /* 0x008fe20000000100 */
[----:B------:R-:W-:Y:S01]  /*02c0*/  SHF.L.U32 R10, R0, 0x2, RZ ;  /* 0x00000002000a7819 */ /* 0x000fe200000006ff */
[----:B------:R-:W-:Y:S01]  /*02d0*/  FADD R24, -R21, R17 ;  /* 0x0000001115187221 */ /* 0x000fe20000000100 */
[----:B------:R-:W-:-:S02]  /*02e0*/  FADD R19, -R23, R19 ;  /* 0x0000001317137221 */ /* 0x000fc40000000100 */
[----:B------:R-:W-:Y:S01]  /*02f0*/  LOP3.LUT R17, R2, 0x3c, R10, 0xf8, !PT ;  /* 0x0000003c02117812 */ /* 0x000fe200078ef80a */
[----:B------:R-:W-:Y:S01]  /*0300*/  FADD R26, -R21, R9 ;  /* 0x00000009151a7221 */ /* 0x000fe20000000100 */
[----:B------:R-:W-:Y:S01]  /*0310*/  FADD R23, -R23, R11 ;  /* 0x0000000b17177221 */ /* 0x000fe20000000100 */
[----:B------:R-:W-:Y:S01]  /*0320*/  LOP3.LUT R3, R3, 0xc, R10, 0xf8, !PT ;  /* 0x0000000c03037812 */ /* 0x000fe200078ef80a */
[----:B------:R-:W-:Y:S01]  /*0330*/  FADD R21, -R20, R8 ;  /* 0x0000000814157221 */ /* 0x000fe20000000100 */
[----:B------:R-:W-:Y:S02]  /*0340*/  CS2R R8, SRZ ;  /* 0x0000000000087805 */ /* 0x000fe4000001ff00 */
[----:B------:R-:W-:Y:S01]  /*0350*/  CS2R R10, SRZ ;  /* 0x00000000000a7805 */ /* 0x000fe2000001ff00 */
[----:B0-----:R-:W-:-:S05]  /*0360*/  IMAD.WIDE R28, R17, 0x4, R28 ;  /* 0x00000004111c7825 */ /* 0x001fca00078e021c */
[----:B------:R-:W3:Y:S01]  /*0370*/  @!P0 LDG.E.EL.128 R8, desc[UR6][R28.64] ;  /* 0x000000061c088981 */ /* 0x000ee2000c2e1d00 */
[----:B------:R-:W-:Y:S01]  /*0380*/  FADD R16, -R20, R16 ;  /* 0x0000001014107221 */ /* 0x000fe20000000100 */
[----:B---3--:R-:W-:Y:S01]  /*0390*/  FADD R9, R9, 9.9999997473787516356e-06 ;  /* 0x3727c5ac09097421 */ /* 0x008fe20000000000 */
[----:B------:R-:W-:Y:S01]  /*03a0*/  FADD R8, R8, 9.9999997473787516356e-06 ;  /* 0x3727c5ac08087421 */ /* 0x000fe20000000000 */
[----:B------:R-:W-:-:S04]  /*03b0*/  FADD R10, R10, 9.9999997473787516356e-06 ;  /* 0x3727c5ac0a0a7421 */ /* 0x000fc80000000000 */
[----:B------:R-:W0:Y:S08]  /*03c0*/  MUFU.SQRT R9, R9 ;  /* 0x0000000900097308 */ /* 0x000e300000002000 */
[----:B------:R-:W1:Y:S08]  /*03d0*/  MUFU.SQRT R20, R8 ;  /* 0x0000000800147308 */ /* 0x000e700000002000 */
[----:B------:R-:W3:Y:S01]  /*03e0*/  MUFU.SQRT R10, R10 ;  /* 0x0000000a000a7308 */ /* 0x000ee20000002000 */
[----:B0-----:R-:W-:Y:S01]  /*03f0*/  FSETP.GT.AND P2, PT, R9, 8.50705917302346158658e+37, PT ;  /* 0x7e8000000900780b */ /* 0x001fe20003f44000 */
[----:B------:R-:W-:Y:S01]  /*0400*/  FADD R11, R11, 9.9999997473787516356e-06 ;  /* 0x3727c5ac0b0b7421 */ /* 0x000fe20000000000 */
[----:B------:R-:W-:-:S02]  /*0410*/  FSETP.GEU.AND P3, PT, R9, 1.175494350822287508e-38, PT ;  /* 0x008000000900780b */ /* 0x000fc40003f6e000 */
[----:B-1----:R-:W-:-:S03]  /*0420*/  FSETP.GT.AND P6, PT, R20, 8.50705917302346158658e+37, PT ;  /* 0x7e8000001400780b */ /* 0x002fc60003fc4000 */
[----:B------:R-:W0:Y:S01]  /*0430*/  MUFU.SQRT R11, R11 ;  /* 0x0000000b000b7308 */ /* 0x000e220000002000 */
[----:B------:R-:W-:Y:S02]  /*0440*/  FSETP.GEU.AND P1, PT, R20, 1.175494350822287508e-38, PT ;  /* 0x008000001400780b */ /* 0x000fe40003f2e000 */
[----:B---3--:R-:W-:-:S03]  /*0450*/  FSETP.GT.AND P4, PT, R10, 8.50705917302346158658e+37, PT ;  /* 0x7e8000000a00780b */ /* 0x008fc60003f84000 */
[----:B------:R-:W-:Y:S01]  /*0460*/  @P2 FMUL R9, R9, 0.25 ;  /* 0x3e80000009092820 */ /* 0x000fe20000400000 */
[----:B------:R-:W-:Y:S01]  /*0470*/  FSETP.GEU.AND P5, PT, R10, 1.175494350822287508e-38, PT ;  /* 0x008000000a00780b */ /* 0x000fe20003fae000 */
[----:B------:R-:W-:Y:S02]  /*0480*/  IMAD.MOV.U32 R8, RZ, RZ, 0x3e800000 ;  /* 0x3e800000ff087424 */ /* 0x000fe400078e00ff */
[----:B------:R-:W-:Y:S01]  /*0490*/  @!P3 FMUL R9, R9, 16777216 ;  /* 0x4b8000000909b820 */ /* 0x000fe20000400000 */
[----:B------:R-:W-:Y:S02]  /*04a0*/  @P6 FMUL R20, R20, 0.25 ;  /* 0x3e80000014146820 */ /* 0x000fe40000400000 */
[----:B------:R-:W-:Y:S01]  /*04b0*/  FSEL R28, R8, 1, P6 ;  /* 0x3f800000081c7808 */ /* 0x000fe20003000000 */
[----:B------:R-:W1:Y:S01]  /*04c0*/  MUFU.RCP R29, R9 ;  /* 0x00000009001d7308 */ /* 0x000e620000001000 */
[----:B------:R-:W-:Y:S01]  /*04d0*/  @!P1 FMUL R20, R20, 16777216 ;  /* 0x4b80000014149820 */ /* 0x000fe20000400000 */
[----:B------:R-:W-:Y:S01]  /*04e0*/  @P4 FMUL R10, R10, 0.25 ;  /* 0x3e8000000a0a4820 */ /* 0x000fe20000400000 */
[----:B0-----:R-:W-:Y:S01]  /*04f0*/  FSETP.GT.AND P6, PT, R11, 8.50705917302346158658e+37, PT ;  /* 0x7e8000000b00780b */ /* 0x001fe20003fc4000 */
[----:B------:R-:W-:-:S02]  /*0500*/  @!P1 FMUL R28, R28, 16777216 ;  /* 0x4b8000001c1c9820 */ /* 0x000fc40000400000 */
[----:B------:R-:W-:Y:S02]  /*0510*/  @!P5 FMUL R10, R10, 16777216 ;  /* 0x4b8000000a0ad820 */ /* 0x000fe40000400000 */
[----:B------:R0:W-:Y:S01]  /*0520*/  MUFU.RCP R25, R20 ;  /* 0x0000001400197308 */ /* 0x0001e20000001000 */
[----:B------:R-:W-:Y:S02]  /*0530*/  FSETP.GEU.AND P1, PT, R11, 1.175494350822287508e-38, PT ;  /* 0x008000000b00780b */ /* 0x000fe40003f2e000 */
[----:B0-----:R-:W-:-:S05]  /*0540*/  FSEL R20, R8, 1, P2 ;  /* 0x3f80000008147808 */ /* 0x001fca0001000000 */
[----:B------:R-:W0:Y:S01]  /*0550*/  MUFU.RCP R10, R10 ;  /* 0x0000000a000a7308 */ /* 0x000e220000001000 */
[----:B------:R-:W-:Y:S01]  /*0560*/  @!P3 FMUL R20, R20, 16777216 ;  /* 0x4b8000001414b820 */ /* 0x000fe20000400000 */
[----:B------:R-:W-:-:S03]  /*0570*/  @P6 FMUL R11, R11, 0.25 ;  /* 0x3e8000000b0b6820 */ /* 0x000fc60000400000 */
[----:B-1----:R-:W-:Y:S01]  /*0580*/  FMUL R29, R29, R20 ;  /* 0x000000141d1d7220 */ /* 0x002fe20000400000 */
[----:B------:R-:W-:Y:S01]  /*0590*/  FSEL R20, R8, 1, P4 ;  /* 0x3f80000008147808 */ /* 0x000fe20002000000 */
[----:B------:R-:W-:-:S04]  /*05a0*/  @!P1 FMUL R11, R11, 16777216 ;  /* 0x4b8000000b0b9820 */ /* 0x000fc80000400000 */
[----:B------:R-:W-:Y:S01]  /*05b0*/  @!P5 FMUL R20, R20, 16777216 ;  /* 0x4b8000001414d820 */ /* 0x000fe20000400000 */
[----:B------:R1:W3:Y:S03]  /*05c0*/  MUFU.RCP R27, R11 ;  /* 0x0000000b001b7308 */ /* 0x0002e60000001000 */
[----:B0-----:R-:W-:Y:S02]  /*05d0*/  FMUL R9, R10, R20 ;  /* 0x000000140a097220 */ /* 0x001fe40000400000 */
[----:B-1----:R-:W0:Y:S01]  /*05e0*/  LDC.64 R10, c[0x0][0x230] ;  /* 0x00008c00ff0a7b82 */ /* 0x002e220000000a00 */
[----:B------:R-:W-:Y:S01]  /*05f0*/  FMUL R25, R25, R28 ;  /* 0x0000001c19197220 */ /* 0x000fe20000400000 */
[C---:B------:R-:W-:Y:S01]  /*0600*/  FMUL R20, R29.reuse, R26 ;  /* 0x0000001a1d147220 */ /* 0x040fe20000400000 */
[----:B------:R-:W-:Y:S01]  /*0610*/  FMUL R24, R29, R24 ;  /* 0x000000181d187220 */ /* 0x000fe20000400000 */
[----:B------:R-:W-:-:S04]  /*0620*/  FSEL R8, R8, 1, P6 ;  /* 0x3f80000008087808 */ /* 0x000fc80003000000 */
[----:B------:R-:W1:Y:S01]  /*0630*/  LDC.64 R28, c[0x0][0x238] ;  /* 0x00008e00ff1c7b82 */ /* 0x000e620000000a00 */
[----:B------:R-:W-:-:S04]  /*0640*/  @!P1 FMUL R8, R8, 16777216 ;  /* 0x4b80000008089820 */ /* 0x000fc80000400000 */
[----:B---3--:R-:W-:Y:S01]  /*0650*/  FMUL R27, R27, R8 ;  /* 0x000000081b1b7220 */ /* 0x008fe20000400000 */
[C---:B------:R-:W-:Y:S01]  /*0660*/  FMUL R26, R9.reuse, R18 ;  /* 0x00000012091a7220 */ /* 0x040fe20000400000 */
[----:B------:R-:W-:Y:S02]  /*0670*/  FMUL R22, R9, R22 ;  /* 0x0000001609167220 */ /* 0x000fe40000400000 */
[C---:B------:R-:W-:Y:S01]  /*0680*/  FMUL R23, R27.reuse, R23 ;  /* 0x000000171b177220 */ /* 0x040fe20000400000 */
[----:B------:R-:W-:Y:S01]  /*0690*/  FMUL R27, R27, R19 ;  /* 0x000000131b1b7220 */ /* 0x000fe20000400000 */
[----:B------:R-:W-:Y:S01]  /*06a0*/  CS2R R8, SRZ ;  /* 0x0000000000087805 */ /* 0x000fe2000001ff00 */
[----:B0-----:R-:W-:Y:S01]  /*06b0*/  IMAD.WIDE R18, R17, 0x4, R10 ;  /* 0x0000000411127825 */ /* 0x001fe200078e020a */
[----:B------:R-:W-:-:S03]  /*06c0*/  CS2R R10, SRZ ;  /* 0x00000000000a7805 */ /* 0x000fc6000001ff00 */
[C---:B------:R-:W-:Y:S01]  /*06d0*/  FMUL R21, R25.reuse, R21 ;  /* 0x0000001519157220 */ /* 0x040fe20000400000 */
[----:B------:R-:W-:Y:S02]  /*06e0*/  FMUL R25, R25, R16 ;  /* 0x0000001019197220 */ /* 0x000fe40000400000 */
[----:B------:R0:W3:Y:S01]  /*06f0*/  @!P0 LDG.E.EL.128 R8, desc[UR6][R18.64] ;  /* 0x0000000612088981 */ /* 0x0000e2000c2e1d00 */
[----:B-1----:R-:W-:Y:S01]  /*0700*/  IMAD.WIDE R28, R17, 0x4, R28 ;  /* 0x00000004111c7825 */ /* 0x002fe200078e021c */
[----:B------:R-:W-:Y:S02]  /*0710*/  CS2R R16, SRZ ;  /* 0x0000000000107805 */ /* 0x000fe4000001ff00 */
[----:B0-----:R-:W-:-:S06]  /*0720*/  CS2R R18, SRZ ;  /* 0x0000000000127805 */ /* 0x001fcc000001ff00 */
[----:B------:R-:W3:Y:S01]  /*0730*/  @!P0 LDG.E.EL.128 R16, desc[UR6][R28.64] ;  /* 0x000000061c108981 */ /* 0x000ee2000c2e1d00 */
[----:B------:R-:W0:Y:S01]  /*0740*/  S2UR UR5, SR_CgaCtaId ;  /* 0x00000000000579c3 */ /* 0x000e220000008800 */
[----:B------:R-:W-:Y:S02]  /*0750*/  UMOV UR4, 0x400 ;  /* 0x0000040000047882 */ /* 0x000fe40000000000 */
[----:B0-----:R-:W-:Y:S01]  /*0760*/  UPRMT UR4, UR5, 0x654, UR4 ;  /* 0x0000065405047896 */ /* 0x001fe20008000004 */
[-CC-:B---3--:R-:W-:Y:S01]  /*0770*/  FFMA R25, R25, R8.reuse, R16.reuse ;  /* 0x0000000819197223 */ /* 0x188fe20000000010 */
[----:B------:R-:W-:Y:S01]  /*0780*/  FFMA R21, R21, R8, R16 ;  /* 0x0000000815157223 */ /* 0x000fe20000000010 */
[-CC-:B------:R-:W-:Y:S01]  /*0790*/  FFMA R27, R27, R11.reuse, R19.reuse ;  /* 0x0000000b1b1b7223 */ /* 0x180fe20000000013 */
[----:B------:R-:W-:Y:S01]  /*07a0*/  FFMA R23, R23, R11, R19 ;  /* 0x0000000b17177223 */ /* 0x000fe20000000013 */
[----:B------:R-:W-:Y:S01]  /*07b0*/  IMAD.SHL.U32 R8, R0, 0x40, RZ ;  /* 0x0000004000087824 */ /* 0x000fe200078e00ff */
[----:B------:R-:W-:-:S04]  /*07c0*/  SHF.R.U32.HI R11, RZ, 0x4, R0 ;  /* 0x00000004ff0b7819 */ /* 0x000fc80000011600 */
[----:B------:R-:W-:Y:S02]  /*07d0*/  SGXT.U32 R11, R11, 0x3 ;  /* 0x000000030b0b781a */ /* 0x000fe40000000000 */
[----:B------:R-:W-:-:S04]  /*07e0*/  LOP3.LUT R8, R8, 0x3c0, RZ, 0xc0, !PT ;  /* 0x000003c008087812 */ /* 0x000fc800078ec0ff */
[----:B------:R-:W-:Y:S02]  /*07f0*/  LOP3.LUT R11, R8, R11, RZ, 0xfc, !PT ;  /* 0x0000000b080b7212 */ /* 0x000fe400078efcff */
[----:B------:R-:W-:Y:S01]  /*0800*/  IADD3 R8, R8, UR4, RZ ;  /* 0x0000000408087c10 */ /* 0x000fe2000fffe0ff */
[----:B------:R-:W-:Y:S01]  /*0810*/  FFMA R24, R24, R9, R17 ;  /* 0x0000000918187223 */ /* 0x000fe20000000011 */
[----:B--2---:R-:W-:-:S03]  /*0820*/  FSETP.GEU.AND P6, PT, R21, -R4, PT ;  /* 0x800000041500720b */ /* 0x004fc60003fce000 */
[----:B------:R-:W-:Y:S02]  /*0830*/  IMAD R8, R11, 0x4, R8 ;  /* 0x000000040b087824 */ /* 0x000fe400078e0208 */
[-C--:B------:R-:W-:Y:S01]  /*0840*/  FFMA R11, R22, R10.reuse, R18 ;  /* 0x0000000a160b7223 */ /* 0x080fe20000000012 */
[----:B------:R-:W-:Y:S01]  /*0850*/  FFMA R20, R20, R9, R17 ;  /* 0x0000000914147223 */ /* 0x000fe20000000011 */
[----:B------:R-:W-:Y:S01]  /*0860*/  FADD R4, R21, R4 ;  /* 0x0000000415047221 */ /* 0x000fe20000000000 */
[----:B------:R-:W-:Y:S02]  /*0870*/  FFMA R9, R26, R10, R18 ;  /* 0x0000000a1a097223 */ /* 0x000fe40000000012 */
[C---:B------:R-:W-:Y:S01]  /*0880*/  FSETP.GEU.AND P1, PT, R11.reuse, -R6, PT ;  /* 0x800000060b00720b */ /* 0x040fe20003f2e000 */
[----:B------:R-:W-:Y:S01]  /*0890*/  FADD R6, R11, R6 ;  /* 0x000000060b067221 */ /* 0x000fe20000000000 */
[----:B------:R-:W-:Y:S02]  /*08a0*/  FSEL R11, R4, RZ, P6 ;  /* 0x000000ff040b7208 */ /* 0x000fe40003000000 */
[C---:B------:R-:W-:Y:S01]  /*08b0*/  FSETP.GEU.AND P0, PT, R20.reuse, -R5, PT ;  /* 0x800000051400720b */ /* 0x040fe20003f0e000 */
[----:B------:R-:W-:Y:S01]  /*08c0*/  FADD R5, R20, R5 ;  /* 0x0000000514057221 */ /* 0x000fe20000000000 */
[C---:B------:R-:W-:Y:S01]  /*08d0*/  FSETP.GEU.AND P2, PT, R23.reuse, -R7, PT ;  /* 0x800000071700720b */ /* 0x040fe20003f4e000 */
[----:B------:R-:W-:Y:S01]  /*08e0*/  FADD R7, R23, R7 ;  /* 0x0000000717077221 */ /* 0x000fe20000000000 */
[C---:B----4-:R-:W-:Y:S01]  /*08f0*/  FSETP.GEU.AND P3, PT, R25.reuse, -R12, PT ;  /* 0x8000000c1900720b */ /* 0x050fe20003f6e000 */
[----:B------:R-:W-:Y:S01]  /*0900*/  FADD R12, R25, R12 ;  /* 0x0000000c190c7221 */ /* 0x000fe20000000000 */
[C---:B------:R-:W-:Y:S01]  /*0910*/  FSETP.GEU.AND P4, PT, R24.reuse, -R13, PT ;  /* 0x8000000d1800720b */ /* 0x040fe20003f8e000 */
[----:B------:R-:W-:Y:S01]  /*0920*/  FADD R13, R24, R13 ;  /* 0x0000000d180d7221 */ /* 0x000fe20000000000 */
[C---:B------:R-:W-:Y:S01]  /*0930*/  FSETP.GEU.AND P5, PT, R9.reuse, -R14, PT ;  /* 0x8000000e0900720b */ /* 0x040fe20003fae000 */
[----:B------:R-:W-:Y:S01]  /*0940*/  FADD R14, R9, R14 ;  /* 0x0000000e090e7221 */ /* 0x000fe20000000000 */
[C---:B------:R-:W-:Y:S01]  /*0950*/  FSETP.GEU.AND P6, PT, R27.reuse, -R15, PT ;  /* 0x8000000f1b00720b */ /* 0x040fe20003fce000 */
[----:B------:R-:W-:Y:S01]  /*0960*/  FADD R15, R27, R15 ;  /* 0x0000000f1b0f7221 */ /* 0x000fe20000000000 */
[----:B------:R-:W-:-:S02]  /*0970*/  FSEL R5, R5, RZ, P0 ;  /* 0x000000ff05057208 */ /* 0x000fc40000000000 */
[----:B------:R-:W-:Y:S02]  /*0980*/  FSEL R17, R6, RZ, P1 ;  /* 0x000000ff06117208 */ /* 0x000fe40000800000 */
[----:B------:R-:W-:Y:S02]  /*0990*/  FSEL R7, R7, RZ, P2 ;  /* 0x000000ff07077208 */ /* 0x000fe40001000000 */
[----:B------:R-:W-:Y:S02]  /*09a0*/  FSEL R19, R12, RZ, P3 ;  /* 0x000000ff0c137208 */ /* 0x000fe40001800000 */
[----:B------:R-:W-:Y:S02]  /*09b0*/  FSEL R21, R13, RZ, P4 ;  /* 0x000000ff0d157208 */ /* 0x000fe40002000000 */
[----:B------:R-:W-:Y:S02]  /*09c0*/  FSEL R23, R14, RZ, P5 ;  /* 0x000000ff0e177208 */ /* 0x000fe40002800000 */
[----:B------:R-:W-:Y:S01]  /*09d0*/  FSEL R15, R15, RZ, P6 ;  /* 0x000000ff0f0f7208 */ /* 0x000fe20003000000 */
[----:B------:R0:W-:Y:S04]  /*09e0*/  STS [R8], R11 ;  /* 0x0000000b08007388 */ /* 0x0001e80000000800 */
[----:B------:R-:W-:Y:S04]  /*09f0*/  STS [R8+0x50], R5 ;  /* 0x0000500508007388 */ /* 0x000fe80000000800 */
[----:B------:R-:W-:Y:S04]  /*0a00*/  STS [R8+0xa0], R17 ;  /* 0x0000a01108007388 */ /* 0x000fe80000000800 */
[----:B------:R-:W-:Y:S01]  /*0a10*/  STS [R8+0xf0], R7 ;  /* 0x0000f00708007388 */ /* 0x000fe20000000800 */
[C---:B------:R-:W-:Y:S01]  /*0a20*/  IMAD.SHL.U32 R9, R0.reuse, 0x4, RZ ;  /* 0x0000000400097824 */ /* 0x040fe200078e00ff */
[----:B------:R-:W-:Y:S01]  /*0a30*/  LOP3.LUT R4, R0, 0x7c, RZ, 0xc0, !PT ;  /* 0x0000007c00047812 */ /* 0x000fe200078ec0ff */
[----:B0-----:R-:W0:Y:S01]  /*0a40*/  LDC.64 R10, c[0x0][0x240] ;  /* 0x00009000ff0a7b82 */ /* 0x001e220000000a00 */
[----:B------:R-:W-:Y:S04]  /*0a50*/  STS [R8+0x20], R19 ;  /* 0x0000201308007388 */ /* 0x000fe80000000800 */
[----:B------:R-:W-:Y:S04]  /*0a60*/  STS [R8+0x70], R21 ;  /* 0x0000701508007388 */ /* 0x000fe80000000800 */
[----:B------:R-:W-:Y:S04]  /*0a70*/  STS [R8+0xc0], R23 ;  /* 0x0000c01708007388 */ /* 0x000fe80000000800 */
[----:B------:R1:W-:Y:S01]  /*0a80*/  STS [R8+0x110], R15 ;  /* 0x0001100f08007388 */ /* 0x0003e20000000800 */
[----:B------:R-:W-:-:S02]  /*0a90*/  LOP3.LUT R9, R9, 0x1fc, RZ, 0xc0, !PT ;  /* 0x000001fc09097812 */ /* 0x000fc400078ec0ff */
[----:B------:R-:W-:-:S04]  /*0aa0*/  LEA R4, R4, UR4, 0x2 ;  /* 0x0000000404047c11 */ /* 0x000fc8000f8e10ff */
[----:B------:R-:W-:Y:S01]  /*0ab0*/  LEA R4, R9, R4, 0x2 ;  /* 0x0000000409047211 */ /* 0x000fe200078e10ff */
[----:B------:R-:W-:Y:S01]  /*0ac0*/  BAR.SYNC.DEFER_BLOCKING 0x0 ;  /* 0x0000000000007b1d */ /* 0x000fe20000010000 */
[----:B------:R-:W-:-:S04]  /*0ad0*/  SHF.R.U32.HI R13, RZ, 0x2, R0 ;  /* 0x00000002ff0d7819 */ /* 0x000fc80000011600 */
[----:B------:R-:W-:Y:S01]  /*0ae0*/  SGXT.U32 R13, R13, 0x5 ;  /* 0x000000050d0d781a */ /* 0x000fe20000000000 */
[----:B------:R-:W2:Y:S03]  /*0af0*/  LDS.128 R4, [R4] ;  /* 0x0000000004047984 */ /* 0x000ea60000000c00 */
[----:B------:R-:W-:Y:S02]  /*0b00*/  LOP3.LUT R13, R13, R2, RZ, 0xfc, !PT ;  /* 0x000000020d0d7212 */ /* 0x000fe400078efcff */
[----:B------:R-:W-:Y:S02]  /*0b10*/  ISETP.GE.AND P0, PT, R3, 0x10, PT ;  /* 0x000000100300780c */ /* 0x000fe40003f06270 */
[----:B------:R-:W-:Y:S01]  /*0b20*/  LOP3.LUT R0, R13, 0x20, RZ, 0xfc, !PT ;  /* 0x000000200d007812 */ /* 0x000fe200078efcff */
[----:B------:R-:W-:Y:S01]  /*0b30*/  IMAD.SHL.U32 R12, R3, 0x200, RZ ;  /* 0x00000200030c7824 */ /* 0x000fe200078e00ff */
[----:B------:R-:W-:-:S02]  /*0b40*/  LOP3.LUT R2, R9, 0x200, RZ, 0xfc, !PT ;  /* 0x0000020009027812 */ /* 0x000fc400078efcff */
[C---:B------:R-:W-:Y:S02]  /*0b50*/  ISETP.LT.AND P1, PT, R13.reuse, 0x200, !P0 ;  /* 0x000002000d00780c */ /* 0x040fe40004721270 */
[----:B------:R-:W-:Y:S01]  /*0b60*/  ISETP.LT.AND P0, PT, R0, 0x200, !P0 ;  /* 0x000002000000780c */ /* 0x000fe20004701270 */
[----:B------:R-:W-:Y:S01]  /*0b70*/  IMAD R3, R13, 0x4, R12 ;  /* 0x000000040d037824 */ /* 0x000fe200078e020c */
[----:B------:R-:W-:-:S04]  /*0b80*/  LOP3.LUT R2, R2, 0x3f0, RZ, 0xc0, !PT ;  /* 0x000003f002027812 */ /* 0x000fc800078ec0ff */
[----:B-1----:R-:W-:Y:S01]  /*0b90*/  IADD3 R8, R2, UR4, RZ ;  /* 0x0000000402087c10 */ /* 0x002fe2000fffe0ff */
[----:B0-----:R-:W-:-:S04]  /*0ba0*/  IMAD.WIDE R2, R3, 0x4, R10 ;  /* 0x0000000403027825 */ /* 0x001fc800078e020a */
[----:B------:R-:W-:Y:S01]  /*0bb0*/  IMAD R8, R9, 0x4, R8 ;  /* 0x0000000409087824 */ /* 0x000fe200078e0208 */
[----:B--2---:R0:W-:Y:S02]  /*0bc0*/  @P1 STG.E.128 desc[UR6][R2.64], R4 ;  /* 0x0000000402001986 */ /* 0x0041e4000c101d06 */
[----:B0-----:R-:W-:Y:S05]  /*0bd0*/  @!P0 EXIT ;  /* 0x000000000000894d */ /* 0x001fea0003800000 */
[----:B0-----:R-:W0:Y:S01]  /*0be0*/  LDS.128 R4, [R8+0x800] ;  /* 0x0008000008047984 */ /* 0x001e220000000c00 */
[----:B------:R-:W-:-:S05]  /*0bf0*/  LEA R3, R0, R12, 0x2 ;  /* 0x0000000c00037211 */ /* 0x000fca00078e10ff */
[----:B------:R-:W-:-:S05]  /*0c00*/  IMAD.WIDE R10, R3, 0x4, R10 ;  /* 0x00000004030a7825 */ /* 0x000fca00078e020a */
[----:B0-----:R-:W-:Y:S01]  /*0c10*/  STG.E.128 desc[UR6][R10.64], R4 ;  /* 0x000000040a007986 */ /* 0x001fe2000c101d06 */
[----:B------:R-:W-:Y:S05]  /*0c20*/  EXIT ;  /* 0x000000000000794d */ /* 0x000fea0003800000 */
.L_x_0:
[----:B------:R-:W-:-:S00]  /*0c30*/  BRA `(.L_x_0) ;  /* 0xfffffffc00fc7947 */ /* 0x000fc0000383ffff */
[----:B------:R-:W-:-:S00]  /*0c40*/  NOP ;  /* 0x0000000000007918 */ /* 0x000fc00000000000 */
        /* <DEDUP_REMOVED lines=11> */
.L_x_1:


//--------------------- .nv.global.init           --------------------------
	.section	.nv.global.init,"aw",@progbits
.nv.global.init:
	.type		_$_str,@object
	.size		_$_str,(_$_str_$_2 - _$_str)
_$_str:
        /*0000*/ 	.byte	0x5f, 0x5f, 0x43, 0x55, 0x44, 0x41, 0x5f, 0x46, 0x54, 0x5a, 0x00
	.type		_$_str_$_2,@object
	.size		_$_str_$_2,(.L_1 - _$_str_$_2)
_$_str_$_2:
        /*000b*/ 	.byte	0x5f, 0x5f, 0x43, 0x55, 0x44, 0x41, 0x5f, 0x50, 0x52, 0x45, 0x43, 0x5f, 0x53, 0x51, 0x52, 0x54
        /*001b*/ 	.byte	0x00
.L_1:


//--------------------- .nv.shared.triton_poi_fused__native_batch_norm_legit_no_training_add_relu_23 --------------------------
	.section	.nv.shared.triton_poi_fused__native_batch_norm_legit_no_training_add_relu_23,"aw",@nobits
	.sectionflags	@""
	.align	16
	.zero		1024


//--------------------- .nv.constant0.triton_poi_fused__native_batch_norm_legit_no_training_add_relu_23 --------------------------
	.section	.nv.constant0.triton_poi_fused__native_batch_norm_legit_no_training_add_relu_23,"a",@progbits
	.sectionflags	@""
	.align	4
.nv.constant0.triton_poi_fused__native_batch_norm_legit_no_training_add_relu_23:
	.zero		592
